	.headerflags	@"EF_CUDA_TEXMODE_UNIFIED EF_CUDA_64BIT_ADDRESS EF_CUDA_ACCELERATORS EF_CUDA_SM90 EF_CUDA_VIRTUAL_SM(EF_CUDA_SM90)"
	.elftype	@"ET_EXEC"


//--------------------- .nv.info                  --------------------------
	.section	.nv.info,"",@"SHT_CUDA_INFO"
	.align	4


	//----- nvinfo : EIATTR_REGCOUNT
	.align		4
        /*0000*/ 	.byte	0x04, 0x2f
        /*0002*/ 	.short	(.L_1 - .L_0)
	.align		4
.L_0:
        /*0004*/ 	.word	index@(triton_poi_fused_add_0)
        /*0008*/ 	.word	0x0000000e


	//----- nvinfo : EIATTR_MIN_STACK_SIZE
	.align		4
.L_1:
        /*000c*/ 	.byte	0x04, 0x12
        /*000e*/ 	.short	(.L_3 - .L_2)
	.align		4
.L_2:
        /*0010*/ 	.word	index@(triton_poi_fused_add_0)
        /*0014*/ 	.word	0x00000000


	//----- nvinfo : EIATTR_FRAME_SIZE
	.align		4
.L_3:
        /*0018*/ 	.byte	0x04, 0x11
        /*001a*/ 	.short	(.L_5 - .L_4)
	.align		4
.L_4:
        /*001c*/ 	.word	index@(triton_poi_fused_add_0)
        /*0020*/ 	.word	0x00000000


	//----- nvinfo : EIATTR_MIN_STACK_SIZE
	.align		4
.L_5:
        /*0024*/ 	.byte	0x04, 0x12
        /*0026*/ 	.short	(.L_7 - .L_6)
	.align		4
.L_6:
        /*0028*/ 	.word	index@(triton_poi_fused_add_0)
        /*002c*/ 	.word	0x00000000
.L_7:


//--------------------- .nv.info.triton_poi_fused_add_0 --------------------------
	.section	.nv.info.triton_poi_fused_add_0,"",@"SHT_CUDA_INFO"
	.sectionflags	@""
	.align	4


	//----- nvinfo : EIATTR_CUDA_API_VERSION
	.align		4
        /*0000*/ 	.byte	0x04, 0x37
        /*0002*/ 	.short	(.L_9 - .L_8)
.L_8:
        /*0004*/ 	.word	0x0000007c


	//----- nvinfo : EIATTR_KPARAM_INFO
	.align		4
.L_9:
        /*0008*/ 	.byte	0x04, 0x17
        /*000a*/ 	.short	(.L_11 - .L_10)
.L_10:
        /*000c*/ 	.word	0x00000000
        /*0010*/ 	.short	0x0003
        /*0012*/ 	.short	0x0018
        /*0014*/ 	.byte	0x00, 0xf0, 0x11, 0x00


	//----- nvinfo : EIATTR_KPARAM_INFO
	.align		4
.L_11:
        /*0018*/ 	.byte	0x04, 0x17
        /*001a*/ 	.short	(.L_13 - .L_12)
.L_12:
        /*001c*/ 	.word	0x00000000
        /*0020*/ 	.short	0x0002
        /*0022*/ 	.short	0x0010
        /*0024*/ 	.byte	0x00, 0xf4, 0x21, 0x00


	//----- nvinfo : EIATTR_KPARAM_INFO
	.align		4
.L_13:
        /*0028*/ 	.byte	0x04, 0x17
        /*002a*/ 	.short	(.L_15 - .L_14)
.L_14:
        /*002c*/ 	.word	0x00000000
        /*0030*/ 	.short	0x0001
        /*0032*/ 	.short	0x0008
        /*0034*/ 	.byte	0x00, 0xf4, 0x21, 0x00


	//----- nvinfo : EIATTR_KPARAM_INFO
	.align		4
.L_15:
        /*0038*/ 	.byte	0x04, 0x17
        /*003a*/ 	.short	(.L_17 - .L_16)
.L_16:
        /*003c*/ 	.word	0x00000000
        /*0040*/ 	.short	0x0000
        /*0042*/ 	.short	0x0000
        /*0044*/ 	.byte	0x00, 0xf4, 0x21, 0x00


	//----- nvinfo : EIATTR_SPARSE_MMA_MASK
	.align		4
.L_17:
        /*0048*/ 	.byte	0x03, 0x50
        /*004a*/ 	.short	0x0000


	//----- nvinfo : EIATTR_MAXREG_COUNT
	.align		4
        /*004c*/ 	.byte	0x03, 0x1b
        /*004e*/ 	.short	0x00ff


	//----- nvinfo : EIATTR_EXIT_INSTR_OFFSETS
	.align		4
        /*0050*/ 	.byte	0x04, 0x1c
        /*0052*/ 	.short	(.L_19 - .L_18)


	//   ....[0]....
.L_18:
        /*0054*/ 	.word	0x000001a0


	//   ....[1]....
        /*0058*/ 	.word	0x000001c0


	//----- nvinfo : EIATTR_REQNTID
	.align		4
.L_19:
        /*005c*/ 	.byte	0x04, 0x10
        /*005e*/ 	.short	(.L_21 - .L_20)
.L_20:
        /*0060*/ 	.word	0x00000080
        /*0064*/ 	.word	0x00000001
        /*0068*/ 	.word	0x00000001


	//----- nvinfo : EIATTR_CBANK_PARAM_SIZE
	.align		4
.L_21:
        /*006c*/ 	.byte	0x03, 0x19
        /*006e*/ 	.short	0x001c


	//----- nvinfo : EIATTR_PARAM_CBANK
	.align		4
        /*0070*/ 	.byte	0x04, 0x0a
        /*0072*/ 	.short	(.L_23 - .L_22)
	.align		4
.L_22:
        /*0074*/ 	.word	index@(.nv.constant0.triton_poi_fused_add_0)
        /*0078*/ 	.short	0x0210
        /*007a*/ 	.short	0x001c


	//----- nvinfo : EIATTR_SW_WAR
	.align		4
.L_23:
        /*007c*/ 	.byte	0x04, 0x36
        /*007e*/ 	.short	(.L_25 - .L_24)
.L_24:
        /*0080*/ 	.word	0x00000008
.L_25:


//--------------------- .nv.callgraph             --------------------------
	.section	.nv.callgraph,"",@"SHT_CUDA_CALLGRAPH"
	.align	4
	.sectionentsize	8
	.align		4
        /*0000*/ 	.word	0x00000000
	.align		4
        /*0004*/ 	.word	0xffffffff
	.align		4
        /*0008*/ 	.word	0x00000000
	.align		4
        /*000c*/ 	.word	0xfffffffe
	.align		4
        /*0010*/ 	.word	0x00000000
	.align		4
        /*0014*/ 	.word	0xfffffffd
	.align		4
        /*0018*/ 	.word	0x00000000
	.align		4
        /*001c*/ 	.word	0xfffffffc


//--------------------- .text.triton_poi_fused_add_0 --------------------------
	.section	.text.triton_poi_fused_add_0,"ax",@progbits
	.align	128
        .global         triton_poi_fused_add_0
        .type           triton_poi_fused_add_0,@function
        .size           triton_poi_fused_add_0,(.L_x_1 - triton_poi_fused_add_0)
        .other          triton_poi_fused_add_0,@"STO_CUDA_ENTRY STV_DEFAULT"
triton_poi_fused_add_0:
.text.triton_poi_fused_add_0:
[----:B------:R-:W0:Y:S02]  /*0000*/  LDC R1, c[0x0][0x28] ;  /* 0x00000a00ff017b82 */ /* 0x000e240000000800 */
[----:B------:R-:W1:Y:S01]  /*0010*/  S2R R0, SR_TID.X ;  /* 0x0000000000007919 */ /* 0x000e620000002100 */
[----:B------:R-:W2:Y:S01]  /*0020*/  LDC.64 R4, c[0x0][0x218] ;  /* 0x00008600ff047b82 */ /* 0x000ea20000000a00 */
[----:B------:R-:W-:Y:S01]  /*0030*/  ULDC.64 UR4, c[0x0][0x208] ;  /* 0x0000820000047ab9 */ /* 0x000fe20000000a00 */
[----:B------:R-:W3:Y:S06]  /*0040*/  S2R R9, SR_CTAID.X ;  /* 0x0000000000097919 */ /* 0x000eec0000002500 */
[----:B------:R-:W4:Y:S08]  /*0050*/  LDC.64 R2, c[0x0][0x210] ;  /* 0x00008400ff027b82 */ /* 0x000f300000000a00 */
[----:B------:R-:W5:Y:S01]  /*0060*/  LDC.64 R6, c[0x0][0x220] ;  /* 0x00008800ff067b82 */ /* 0x000f620000000a00 */
[----:B-1----:R-:W-:-:S02]  /*0070*/  LOP3.LUT R0, R0, 0x7f, RZ, 0xc0, !PT ;  /* 0x0000007f00007812 */ /* 0x002fc400078ec0ff */
[----:B---3--:R-:W-:-:S03]  /*0080*/  SHF.R.S32.HI R8, RZ, 0x18, R9 ;  /* 0x00000018ff087819 */ /* 0x008fc60000011409 */
[----:B------:R-:W-:Y:S01]  /*0090*/  IMAD R9, R9, 0x80, R0 ;  /* 0x0000008009097824 */ /* 0x000fe200078e0200 */
[----:B------:R-:W-:-:S03]  /*00a0*/  SGXT R0, R8, 0x1 ;  /* 0x000000010800781a */ /* 0x000fc60000000200 */
[C---:B----4-:R-:W-:Y:S01]  /*00b0*/  IMAD.WIDE R2, R9.reuse, 0x4, R2 ;  /* 0x0000000409027825 */ /* 0x050fe200078e0202 */
[----:B------:R-:W-:Y:S02]  /*00c0*/  ISETP.GE.AND P0, PT, R9, 0x100, PT ;  /* 0x000001000900780c */ /* 0x000fe40003f06270 */
[----:B------:R-:W-:-:S04]  /*00d0*/  LEA.HI R0, R0, R9, RZ, 0x2 ;  /* 0x0000000900007211 */ /* 0x000fc800078f10ff */
[----:B------:R-:W-:-:S04]  /*00e0*/  LOP3.LUT R0, R0, 0xfffffffc, RZ, 0xc0, !PT ;  /* 0xfffffffc00007812 */ /* 0x000fc800078ec0ff */
[----:B------:R-:W-:Y:S01]  /*00f0*/  IADD3 R11, R9, -R0, RZ ;  /* 0x80000000090b7210 */ /* 0x000fe20007ffe0ff */
[----:B------:R-:W-:-:S04]  /*0100*/  HFMA2.MMA R0, -RZ, RZ, 0, 0 ;  /* 0x00000000ff007435 */ /* 0x000fc800000001ff */
[----:B--2---:R-:W-:-:S04]  /*0110*/  IMAD.WIDE R4, R11, 0x4, R4 ;  /* 0x000000040b047825 */ /* 0x004fc800078e0204 */
[----:B------:R-:W-:Y:S02]  /*0120*/  IMAD.MOV.U32 R11, RZ, RZ, RZ ;  /* 0x000000ffff0b7224 */ /* 0x000fe400078e00ff */
[----:B------:R-:W-:Y:S01]  /*0130*/  IMAD.MOV.U32 R8, RZ, RZ, RZ ;  /* 0x000000ffff087224 */ /* 0x000fe200078e00ff */
[----:B------:R-:W2:Y:S01]  /*0140*/  @!P0 LDG.E R0, desc[UR4][R2.64] ;  /* 0x0000000402008981 */ /* 0x000ea2000c1e1900 */
[----:B-----5:R-:W-:-:S03]  /*0150*/  IMAD.WIDE R6, R9, 0x4, R6 ;  /* 0x0000000409067825 */ /* 0x020fc600078e0206 */
[----:B------:R-:W2:Y:S04]  /*0160*/  @!P0 LDG.E.EL R11, desc[UR4][R4.64] ;  /* 0x00000004040b8981 */ /* 0x000ea8000c2e1900 */
[----:B------:R-:W3:Y:S01]  /*0170*/  @!P0 LDG.E R8, desc[UR4][R6.64] ;  /* 0x0000000406088981 */ /* 0x000ee2000c1e1900 */
[----:B--2---:R-:W-:-:S04]  /*0180*/  FADD R11, R11, R0 ;  /* 0x000000000b0b7221 */ /* 0x004fc80000000000 */
[----:B---3--:R-:W-:Y:S01]  /*0190*/  FADD R11, R11, R8 ;  /* 0x000000080b0b7221 */ /* 0x008fe20000000000 */
[----:B------:R-:W-:Y:S06]  /*01a0*/  @P0 EXIT ;  /* 0x000000000000094d */ /* 0x000fec0003800000 */
[----:B------:R-:W-:Y:S01]  /*01b0*/  STG.E desc[UR4][R2.64], R11 ;  /* 0x0000000b02007986 */ /* 0x000fe2000c101904 */
[----:B------:R-:W-:Y:S05]  /*01c0*/  EXIT ;  /* 0x000000000000794d */ /* 0x000fea0003800000 */
.L_x_0:
[----:B------:R-:W-:-:S00]  /*01d0*/  BRA `(.L_x_0) ;  /* 0xfffffffc00fc7947 */ /* 0x000fc0000383ffff */
[----:B------:R-:W-:-:S00]  /*01e0*/  NOP ;  /* 0x0000000000007918 */ /* 0x000fc00000000000 */
        /* <DEDUP_REMOVED lines=9> */
.L_x_1:


//--------------------- .nv.constant0.triton_poi_fused_add_0 --------------------------
	.section	.nv.constant0.triton_poi_fused_add_0,"a",@progbits
	.sectionflags	@""
	.align	4
.nv.constant0.triton_poi_fused_add_0:
	.zero		556
